	.headerflags	@"EF_CUDA_TEXMODE_UNIFIED EF_CUDA_64BIT_ADDRESS EF_CUDA_ACCELERATORS EF_CUDA_SM90 EF_CUDA_VIRTUAL_SM(EF_CUDA_SM90)"
	.elftype	@"ET_EXEC"


//--------------------- .nv.info                  --------------------------
	.section	.nv.info,"",@"SHT_CUDA_INFO"
	.align	4


	//----- nvinfo : EIATTR_REGCOUNT
	.align		4
        /*0000*/ 	.byte	0x04, 0x2f
        /*0002*/ 	.short	(.L_3 - .L_2)
	.align		4
.L_2:
        /*0004*/ 	.word	index@(triton_poi_fused__native_batch_norm_legit_no_training_convolution_relu_4)
        /*0008*/ 	.word	0x00000020


	//----- nvinfo : EIATTR_MIN_STACK_SIZE
	.align		4
.L_3:
        /*000c*/ 	.byte	0x04, 0x12
        /*000e*/ 	.short	(.L_5 - .L_4)
	.align		4
.L_4:
        /*0010*/ 	.word	index@(triton_poi_fused__native_batch_norm_legit_no_training_convolution_relu_4)
        /*0014*/ 	.word	0x00000000


	//----- nvinfo : EIATTR_FRAME_SIZE
	.align		4
.L_5:
        /*0018*/ 	.byte	0x04, 0x11
        /*001a*/ 	.short	(.L_7 - .L_6)
	.align		4
.L_6:
        /*001c*/ 	.word	index@(triton_poi_fused__native_batch_norm_legit_no_training_convolution_relu_4)
        /*0020*/ 	.word	0x00000000


	//----- nvinfo : EIATTR_MIN_STACK_SIZE
	.align		4
.L_7:
        /*0024*/ 	.byte	0x04, 0x12
        /*0026*/ 	.short	(.L_9 - .L_8)
	.align		4
.L_8:
        /*0028*/ 	.word	index@(triton_poi_fused__native_batch_norm_legit_no_training_convolution_relu_4)
        /*002c*/ 	.word	0x00000000
.L_9:


//--------------------- .nv.info.triton_poi_fused__native_batch_norm_legit_no_training_convolution_relu_4 --------------------------
	.section	.nv.info.triton_poi_fused__native_batch_norm_legit_no_training_convolution_relu_4,"",@"SHT_CUDA_INFO"
	.sectionflags	@""
	.align	4


	//----- nvinfo : EIATTR_CUDA_API_VERSION
	.align		4
        /*0000*/ 	.byte	0x04, 0x37
        /*0002*/ 	.short	(.L_11 - .L_10)
.L_10:
        /*0004*/ 	.word	0x0000007c


	//----- nvinfo : EIATTR_KPARAM_INFO
	.align		4
.L_11:
        /*0008*/ 	.byte	0x04, 0x17
        /*000a*/ 	.short	(.L_13 - .L_12)
.L_12:
        /*000c*/ 	.word	0x00000000
        /*0010*/ 	.short	0x0007
        /*0012*/ 	.short	0x0038
        /*0014*/ 	.byte	0x00, 0xf0, 0x11, 0x00


	//----- nvinfo : EIATTR_KPARAM_INFO
	.align		4
.L_13:
        /*0018*/ 	.byte	0x04, 0x17
        /*001a*/ 	.short	(.L_15 - .L_14)
.L_14:
        /*001c*/ 	.word	0x00000000
        /*0020*/ 	.short	0x0006
        /*0022*/ 	.short	0x0030
        /*0024*/ 	.byte	0x00, 0xf4, 0x21, 0x00


	//----- nvinfo : EIATTR_KPARAM_INFO
	.align		4
.L_15:
        /*0028*/ 	.byte	0x04, 0x17
        /*002a*/ 	.short	(.L_17 - .L_16)
.L_16:
        /*002c*/ 	.word	0x00000000
        /*0030*/ 	.short	0x0005
        /*0032*/ 	.short	0x0028
        /*0034*/ 	.byte	0x00, 0xf4, 0x21, 0x00


	//----- nvinfo : EIATTR_KPARAM_INFO
	.align		4
.L_17:
        /*0038*/ 	.byte	0x04, 0x17
        /*003a*/ 	.short	(.L_19 - .L_18)
.L_18:
        /*003c*/ 	.word	0x00000000
        /*0040*/ 	.short	0x0004
        /*0042*/ 	.short	0x0020
        /*0044*/ 	.byte	0x00, 0xf4, 0x21, 0x00


	//----- nvinfo : EIATTR_KPARAM_INFO
	.align		4
.L_19:
        /*0048*/ 	.byte	0x04, 0x17
        /*004a*/ 	.short	(.L_21 - .L_20)
.L_20:
        /*004c*/ 	.word	0x00000000
        /*0050*/ 	.short	0x0003
        /*0052*/ 	.short	0x0018
        /*0054*/ 	.byte	0x00, 0xf4, 0x21, 0x00


	//----- nvinfo : EIATTR_KPARAM_INFO
	.align		4
.L_21:
        /*0058*/ 	.byte	0x04, 0x17
        /*005a*/ 	.short	(.L_23 - .L_22)
.L_22:
        /*005c*/ 	.word	0x00000000
        /*0060*/ 	.short	0x0002
        /*0062*/ 	.short	0x0010
        /*0064*/ 	.byte	0x00, 0xf4, 0x21, 0x00


	//----- nvinfo : EIATTR_KPARAM_INFO
	.align		4
.L_23:
        /*0068*/ 	.byte	0x04, 0x17
        /*006a*/ 	.short	(.L_25 - .L_24)
.L_24:
        /*006c*/ 	.word	0x00000000
        /*0070*/ 	.short	0x0001
        /*0072*/ 	.short	0x0008
        /*0074*/ 	.byte	0x00, 0xf4, 0x21, 0x00


	//----- nvinfo : EIATTR_KPARAM_INFO
	.align		4
.L_25:
        /*0078*/ 	.byte	0x04, 0x17
        /*007a*/ 	.short	(.L_27 - .L_26)
.L_26:
        /*007c*/ 	.word	0x00000000
        /*0080*/ 	.short	0x0000
        /*0082*/ 	.short	0x0000
        /*0084*/ 	.byte	0x00, 0xf4, 0x21, 0x00


	//----- nvinfo : EIATTR_SPARSE_MMA_MASK
	.align		4
.L_27:
        /*0088*/ 	.byte	0x03, 0x50
        /*008a*/ 	.short	0x0000


	//----- nvinfo : EIATTR_MAXREG_COUNT
	.align		4
        /*008c*/ 	.byte	0x03, 0x1b
        /*008e*/ 	.short	0x00ff


	//----- nvinfo : EIATTR_EXIT_INSTR_OFFSETS
	.align		4
        /*0090*/ 	.byte	0x04, 0x1c
        /*0092*/ 	.short	(.L_29 - .L_28)


	//   ....[0]....
.L_28:
        /*0094*/ 	.word	0x000007e0


	//----- nvinfo : EIATTR_REQNTID
	.align		4
.L_29:
        /*0098*/ 	.byte	0x04, 0x10
        /*009a*/ 	.short	(.L_31 - .L_30)
.L_30:
        /*009c*/ 	.word	0x00000080
        /*00a0*/ 	.word	0x00000001
        /*00a4*/ 	.word	0x00000001


	//----- nvinfo : EIATTR_CBANK_PARAM_SIZE
	.align		4
.L_31:
        /*00a8*/ 	.byte	0x03, 0x19
        /*00aa*/ 	.short	0x003c


	//----- nvinfo : EIATTR_PARAM_CBANK
	.align		4
        /*00ac*/ 	.byte	0x04, 0x0a
        /*00ae*/ 	.short	(.L_33 - .L_32)
	.align		4
.L_32:
        /*00b0*/ 	.word	index@(.nv.constant0.triton_poi_fused__native_batch_norm_legit_no_training_convolution_relu_4)
        /*00b4*/ 	.short	0x0210
        /*00b6*/ 	.short	0x003c


	//----- nvinfo : EIATTR_SW_WAR
	.align		4
.L_33:
        /*00b8*/ 	.byte	0x04, 0x36
        /*00ba*/ 	.short	(.L_35 - .L_34)
.L_34:
        /*00bc*/ 	.word	0x00000008
.L_35:


//--------------------- .nv.callgraph             --------------------------
	.section	.nv.callgraph,"",@"SHT_CUDA_CALLGRAPH"
	.align	4
	.sectionentsize	8
	.align		4
        /*0000*/ 	.word	0x00000000
	.align		4
        /*0004*/ 	.word	0xffffffff
	.align		4
        /*0008*/ 	.word	0x00000000
	.align		4
        /*000c*/ 	.word	0xfffffffe
	.align		4
        /*0010*/ 	.word	0x00000000
	.align		4
        /*0014*/ 	.word	0xfffffffd
	.align		4
        /*0018*/ 	.word	0x00000000
	.align		4
        /*001c*/ 	.word	0xfffffffc


//--------------------- .nv.constant4             --------------------------
	.section	.nv.constant4,"a",@progbits
	.align	8
	.align		8
.nv.constant4:
        /*0000*/ 	.dword	_$_str
	.align		8
        /*0008*/ 	.dword	_$_str_$_2


//--------------------- .text.triton_poi_fused__native_batch_norm_legit_no_training_convolution_relu_4 --------------------------
	.section	.text.triton_poi_fused__native_batch_norm_legit_no_training_convolution_relu_4,"ax",@progbits
	.align	128
        .global         triton_poi_fused__native_batch_norm_legit_no_training_convolution_relu_4
        .type           triton_poi_fused__native_batch_norm_legit_no_training_convolution_relu_4,@function
        .size           triton_poi_fused__native_batch_norm_legit_no_training_convolution_relu_4,(.L_x_1 - triton_poi_fused__native_batch_norm_legit_no_training_convolution_relu_4)
        .other          triton_poi_fused__native_batch_norm_legit_no_training_convolution_relu_4,@"STO_CUDA_ENTRY STV_DEFAULT"
triton_poi_fused__native_batch_norm_legit_no_training_convolution_relu_4:
.text.triton_poi_fused__native_batch_norm_legit_no_training_convolution_relu_4:
[----:B------:R-:W-:Y:S01]  /*0000*/  LDC R1, c[0x0][0x28] ;  /* 0x00000a00ff017b82 */ /* 0x000fe20000000800 */
[----:B------:R-:W1:Y:S07]  /*0010*/  S2R R0, SR_TID.X ;  /* 0x0000000000007919 */ /* 0x000e6e0000002100 */
[----:B------:R-:W2:Y:S01]  /*0020*/  LDC.64 R4, c[0x0][0x228] ;  /* 0x00008a00ff047b82 */ /* 0x000ea20000000a00 */
[----:B------:R-:W-:Y:S01]  /*0030*/  ULDC.64 UR4, c[0x0][0x208] ;  /* 0x0000820000047ab9 */ /* 0x000fe20000000a00 */
[----:B------:R-:W3:Y:S06]  /*0040*/  S2R R7, SR_CTAID.X ;  /* 0x0000000000077919 */ /* 0x000eec0000002500 */
[----:B------:R-:W4:Y:S08]  /*0050*/  LDC.64 R16, c[0x0][0x218] ;  /* 0x00008600ff107b82 */ /* 0x000f300000000a00 */
[----:B------:R-:W5:Y:S01]  /*0060*/  LDC.64 R28, c[0x0][0x210] ;  /* 0x00008400ff1c7b82 */ /* 0x000f620000000a00 */
[----:B-1----:R-:W-:-:S02]  /*0070*/  SHF.L.U32 R0, R0, 0x2, RZ ;  /* 0x0000000200007819 */ /* 0x002fc400000006ff */
[----:B---3--:R-:W-:Y:S02]  /*0080*/  SHF.R.S32.HI R3, RZ, 0x15, R7 ;  /* 0x00000015ff037819 */ /* 0x008fe40000011407 */
[----:B------:R-:W-:Y:S02]  /*0090*/  LOP3.LUT R0, R0, 0x1fc, RZ, 0xc0, !PT ;  /* 0x000001fc00007812 */ /* 0x000fe400078ec0ff */
[----:B------:R-:W-:Y:S02]  /*00a0*/  SGXT R3, R3, 0x1 ;  /* 0x000000010303781a */ /* 0x000fe40000000200 */
[----:B------:R-:W-:-:S04]  /*00b0*/  LEA R0, R7, R0, 0xa ;  /* 0x0000000007007211 */ /* 0x000fc800078e50ff */
[----:B------:R-:W-:-:S04]  /*00c0*/  LEA.HI R3, R3, R0, RZ, 0x6 ;  /* 0x0000000003037211 */ /* 0x000fc800078f30ff */
[----:B------:R-:W-:-:S04]  /*00d0*/  LOP3.LUT R3, R3, 0xffffffc0, RZ, 0xc0, !PT ;  /* 0xffffffc003037812 */ /* 0x000fc800078ec0ff */
[----:B------:R-:W-:Y:S01]  /*00e0*/  IADD3 R24, R0, -R3, RZ ;  /* 0x8000000300187210 */ /* 0x000fe20007ffe0ff */
[----:B-----5:R-:W-:Y:S01]  /*00f0*/  IMAD.WIDE R28, R0, 0x4, R28 ;  /* 0x00000004001c7825 */ /* 0x020fe200078e021c */
[----:B------:R-:W1:Y:S03]  /*0100*/  LDC.64 R2, c[0x0][0x220] ;  /* 0x00008800ff027b82 */ /* 0x000e660000000a00 */
[C---:B--2---:R-:W-:Y:S01]  /*0110*/  IMAD.WIDE R4, R24.reuse, 0x4, R4 ;  /* 0x0000000418047825 */ /* 0x044fe200078e0204 */
[----:B------:R-:W2:Y:S03]  /*0120*/  LDG.E.128 R12, desc[UR4][R28.64+0x800] ;  /* 0x000800041c0c7981 */ /* 0x000ea6000c1e1d00 */
[C---:B----4-:R-:W-:Y:S01]  /*0130*/  IMAD.WIDE R16, R24.reuse, 0x4, R16 ;  /* 0x0000000418107825 */ /* 0x050fe200078e0210 */
[----:B------:R-:W3:Y:S04]  /*0140*/  LDG.E.128 R20, desc[UR4][R28.64] ;  /* 0x000000041c147981 */ /* 0x000ee8000c1e1d00 */
[----:B------:R-:W4:Y:S04]  /*0150*/  LDG.E.EL.128 R4, desc[UR4][R4.64] ;  /* 0x0000000404047981 */ /* 0x000f28000c2e1d00 */
[----:B------:R-:W2:Y:S01]  /*0160*/  LDG.E.EL.128 R16, desc[UR4][R16.64] ;  /* 0x0000000410107981 */ /* 0x000ea2000c2e1d00 */
[----:B-1----:R-:W-:-:S05]  /*0170*/  IMAD.WIDE R2, R24, 0x4, R2 ;  /* 0x0000000418027825 */ /* 0x002fca00078e0202 */
[----:B------:R1:W5:Y:S02]  /*0180*/  LDG.E.EL.128 R8, desc[UR4][R2.64] ;  /* 0x0000000402087981 */ /* 0x000364000c2e1d00 */
[----:B-1----:R-:W-:Y:S01]  /*0190*/  HFMA2.MMA R2, -RZ, RZ, 1.625, 0 ;  /* 0x3e800000ff027435 */ /* 0x002fe200000001ff */
[----:B----4-:R-:W-:Y:S01]  /*01a0*/  FADD R4, R4, 9.9999997473787516356e-06 ;  /* 0x3727c5ac04047421 */ /* 0x010fe20000000000 */
[----:B------:R-:W-:-:S03]  /*01b0*/  FADD R5, R5, 9.9999997473787516356e-06 ;  /* 0x3727c5ac05057421 */ /* 0x000fc60000000000 */
[----:B------:R-:W1:Y:S08]  /*01c0*/  MUFU.SQRT R25, R4 ;  /* 0x0000000400197308 */ /* 0x000e700000002000 */
[----:B------:R-:W4:Y:S01]  /*01d0*/  MUFU.SQRT R26, R5 ;  /* 0x00000005001a7308 */ /* 0x000f220000002000 */
[----:B------:R-:W-:Y:S01]  /*01e0*/  FADD R6, R6, 9.9999997473787516356e-06 ;  /* 0x3727c5ac06067421 */ /* 0x000fe20000000000 */
[----:B-1----:R-:W-:-:S02]  /*01f0*/  FSETP.GT.AND P0, PT, R25, 8.50705917302346158658e+37, PT ;  /* 0x7e8000001900780b */ /* 0x002fc40003f04000 */
[C---:B------:R-:W-:Y:S02]  /*0200*/  FSETP.GEU.AND P3, PT, R25.reuse, 1.175494350822287508e-38, PT ;  /* 0x008000001900780b */ /* 0x040fe40003f6e000 */
[C---:B----4-:R-:W-:Y:S02]  /*0210*/  FSETP.GT.AND P1, PT, R26.reuse, 8.50705917302346158658e+37, PT ;  /* 0x7e8000001a00780b */ /* 0x050fe40003f24000 */
[----:B------:R-:W-:Y:S01]  /*0220*/  FSETP.GEU.AND P4, PT, R26, 1.175494350822287508e-38, PT ;  /* 0x008000001a00780b */ /* 0x000fe20003f8e000 */
[----:B------:R-:W1:Y:S06]  /*0230*/  MUFU.SQRT R6, R6 ;  /* 0x0000000600067308 */ /* 0x000e6c0000002000 */
[----:B------:R-:W-:-:S04]  /*0240*/  @P0 FMUL R25, R25, 0.25 ;  /* 0x3e80000019190820 */ /* 0x000fc80000400000 */
[----:B------:R-:W-:Y:S01]  /*0250*/  @!P3 FMUL R25, R25, 16777216 ;  /* 0x4b8000001919b820 */ /* 0x000fe20000400000 */
[----:B------:R-:W-:-:S04]  /*0260*/  @P1 FMUL R26, R26, 0.25 ;  /* 0x3e8000001a1a1820 */ /* 0x000fc80000400000 */
[----:B------:R-:W-:Y:S01]  /*0270*/  @!P4 FMUL R26, R26, 16777216 ;  /* 0x4b8000001a1ac820 */ /* 0x000fe20000400000 */
[----:B------:R-:W4:Y:S01]  /*0280*/  MUFU.RCP R25, R25 ;  /* 0x0000001900197308 */ /* 0x000f220000001000 */
[----:B-1----:R-:W-:Y:S02]  /*0290*/  FSETP.GT.AND P2, PT, R6, 8.50705917302346158658e+37, PT ;  /* 0x7e8000000600780b */ /* 0x002fe40003f44000 */
[----:B------:R-:W-:-:S05]  /*02a0*/  FSEL R4, R2, 1, P0 ;  /* 0x3f80000002047808 */ /* 0x000fca0000000000 */
[----:B------:R-:W1:Y:S01]  /*02b0*/  MUFU.RCP R26, R26 ;  /* 0x0000001a001a7308 */ /* 0x000e620000001000 */
[----:B------:R-:W-:Y:S02]  /*02c0*/  FSETP.GEU.AND P5, PT, R6, 1.175494350822287508e-38, PT ;  /* 0x008000000600780b */ /* 0x000fe40003fae000 */
[----:B------:R-:W-:Y:S01]  /*02d0*/  FSEL R3, R2, 1, P1 ;  /* 0x3f80000002037808 */ /* 0x000fe20000800000 */
[----:B------:R-:W-:-:S04]  /*02e0*/  @!P3 FMUL R4, R4, 16777216 ;  /* 0x4b8000000404b820 */ /* 0x000fc80000400000 */
[----:B------:R-:W-:Y:S01]  /*02f0*/  @!P4 FMUL R3, R3, 16777216 ;  /* 0x4b8000000303c820 */ /* 0x000fe20000400000 */
[----:B----4-:R-:W-:Y:S01]  /*0300*/  FMUL R5, R25, R4 ;  /* 0x0000000419057220 */ /* 0x010fe20000400000 */
[----:B------:R-:W-:Y:S01]  /*0310*/  @P2 FMUL R6, R6, 0.25 ;  /* 0x3e80000006062820 */ /* 0x000fe20000400000 */
[--C-:B--2---:R-:W-:Y:S01]  /*0320*/  FADD R15, R15, R19.reuse ;  /* 0x000000130f0f7221 */ /* 0x104fe20000000000 */
[--C-:B------:R-:W-:Y:S01]  /*0330*/  FADD R14, R14, R18.reuse ;  /* 0x000000120e0e7221 */ /* 0x100fe20000000000 */
[----:B---3--:R-:W-:Y:S01]  /*0340*/  FADD R19, R23, R19 ;  /* 0x0000001317137221 */ /* 0x008fe20000000000 */
[----:B------:R-:W-:Y:S01]  /*0350*/  FADD R18, R22, R18 ;  /* 0x0000001216127221 */ /* 0x000fe20000000000 */
[----:B-1----:R-:W-:Y:S01]  /*0360*/  FMUL R4, R26, R3 ;  /* 0x000000031a047220 */ /* 0x002fe20000400000 */
[----:B------:R-:W1:Y:S01]  /*0370*/  LDC.64 R22, c[0x0][0x238] ;  /* 0x00008e00ff167b82 */ /* 0x000e620000000a00 */
[----:B------:R-:W-:-:S07]  /*0380*/  @!P5 FMUL R6, R6, 16777216 ;  /* 0x4b8000000606d820 */ /* 0x000fce0000400000 */
[----:B------:R-:W2:Y:S01]  /*0390*/  LDC.64 R26, c[0x0][0x230] ;  /* 0x00008c00ff1a7b82 */ /* 0x000ea20000000a00 */
[----:B------:R-:W3:Y:S01]  /*03a0*/  MUFU.RCP R6, R6 ;  /* 0x0000000600067308 */ /* 0x000ee20000001000 */
[----:B------:R-:W-:Y:S01]  /*03b0*/  FSEL R3, R2, 1, P2 ;  /* 0x3f80000002037808 */ /* 0x000fe20001000000 */
[--C-:B------:R-:W-:Y:S01]  /*03c0*/  FADD R12, R12, R16.reuse ;  /* 0x000000100c0c7221 */ /* 0x100fe20000000000 */
[----:B------:R-:W-:Y:S01]  /*03d0*/  FADD R16, R20, R16 ;  /* 0x0000001014107221 */ /* 0x000fe20000000000 */
[--C-:B------:R-:W-:Y:S02]  /*03e0*/  FADD R13, R13, R17.reuse ;  /* 0x000000110d0d7221 */ /* 0x100fe40000000000 */
[----:B------:R-:W-:Y:S01]  /*03f0*/  @!P5 FMUL R3, R3, 16777216 ;  /* 0x4b8000000303d820 */ /* 0x000fe20000400000 */
[----:B------:R-:W-:-:S03]  /*0400*/  FADD R17, R21, R17 ;  /* 0x0000001115117221 */ /* 0x000fc60000000000 */
[----:B---3--:R-:W-:Y:S01]  /*0410*/  FMUL R3, R6, R3 ;  /* 0x0000000306037220 */ /* 0x008fe20000400000 */
[C---:B-----5:R-:W-:Y:S01]  /*0420*/  FADD R6, -R8.reuse, R12 ;  /* 0x0000000c08067221 */ /* 0x060fe20000000100 */
[----:B------:R-:W-:Y:S01]  /*0430*/  FADD R8, -R8, R16 ;  /* 0x0000001008087221 */ /* 0x000fe20000000100 */
[----:B--2---:R-:W-:-:S04]  /*0440*/  IMAD.WIDE R20, R24, 0x4, R26 ;  /* 0x0000000418147825 */ /* 0x004fc800078e021a */
[----:B-1----:R-:W-:-:S04]  /*0450*/  IMAD.WIDE R24, R24, 0x4, R22 ;  /* 0x0000000418187825 */ /* 0x002fc800078e0216 */
[----:B------:R-:W-:Y:S01]  /*0460*/  FADD R23, -R9, R13 ;  /* 0x0000000d09177221 */ /* 0x000fe20000000100 */
[C---:B------:R-:W-:Y:S01]  /*0470*/  FMUL R6, R5.reuse, R6 ;  /* 0x0000000605067220 */ /* 0x040fe20000400000 */
[----:B------:R-:W-:Y:S02]  /*0480*/  FMUL R5, R5, R8 ;  /* 0x0000000805057220 */ /* 0x000fe40000400000 */
[----:B------:R-:W-:Y:S01]  /*0490*/  FMUL R8, R4, R23 ;  /* 0x0000001704087220 */ /* 0x000fe20000400000 */
[----:B------:R-:W2:Y:S04]  /*04a0*/  LDG.E.EL.128 R24, desc[UR4][R24.64] ;  /* 0x0000000418187981 */ /* 0x000ea8000c2e1d00 */
[----:B------:R-:W2:Y:S01]  /*04b0*/  LDG.E.EL.128 R20, desc[UR4][R20.64] ;  /* 0x0000000414147981 */ /* 0x000ea2000c2e1d00 */
[----:B------:R-:W-:-:S04]  /*04c0*/  FADD R9, -R9, R17 ;  /* 0x0000001109097221 */ /* 0x000fc80000000100 */
[----:B------:R-:W-:Y:S01]  /*04d0*/  FMUL R9, R4, R9 ;  /* 0x0000000904097220 */ /* 0x000fe20000400000 */
[----:B------:R-:W-:-:S04]  /*04e0*/  FADD R4, R7, 9.9999997473787516356e-06 ;  /* 0x3727c5ac07047421 */ /* 0x000fc80000000000 */
[----:B------:R-:W1:Y:S02]  /*04f0*/  MUFU.SQRT R7, R4 ;  /* 0x0000000400077308 */ /* 0x000e640000002000 */
[C---:B-1----:R-:W-:Y:S02]  /*0500*/  FSETP.GT.AND P0, PT, R7.reuse, 8.50705917302346158658e+37, PT ;  /* 0x7e8000000700780b */ /* 0x042fe40003f04000 */
[----:B------:R-:W-:-:S11]  /*0510*/  FSETP.GEU.AND P1, PT, R7, 1.175494350822287508e-38, PT ;  /* 0x008000000700780b */ /* 0x000fd60003f2e000 */
[----:B------:R-:W-:-:S04]  /*0520*/  @P0 FMUL R7, R7, 0.25 ;  /* 0x3e80000007070820 */ /* 0x000fc80000400000 */
[----:B------:R-:W-:-:S06]  /*0530*/  @!P1 FMUL R7, R7, 16777216 ;  /* 0x4b80000007079820 */ /* 0x000fcc0000400000 */
[----:B------:R-:W1:Y:S01]  /*0540*/  MUFU.RCP R7, R7 ;  /* 0x0000000700077308 */ /* 0x000e620000001000 */
[----:B------:R-:W-:-:S05]  /*0550*/  FSEL R2, R2, 1, P0 ;  /* 0x3f80000002027808 */ /* 0x000fca0000000000 */
[----:B------:R-:W-:-:S04]  /*0560*/  @!P1 FMUL R2, R2, 16777216 ;  /* 0x4b80000002029820 */ /* 0x000fc80000400000 */
[----:B-1----:R-:W-:Y:S01]  /*0570*/  FMUL R2, R7, R2 ;  /* 0x0000000207027220 */ /* 0x002fe20000400000 */
[C---:B------:R-:W-:Y:S01]  /*0580*/  FADD R7, -R11.reuse, R15 ;  /* 0x0000000f0b077221 */ /* 0x040fe20000000100 */
[----:B------:R-:W-:Y:S01]  /*0590*/  FADD R11, -R11, R19 ;  /* 0x000000130b0b7221 */ /* 0x000fe20000000100 */
[----:B------:R-:W-:Y:S04]  /*05a0*/  STG.E.128 desc[UR4][R28.64], R16 ;  /* 0x000000101c007986 */ /* 0x000fe8000c101d04 */
[----:B------:R-:W-:Y:S01]  /*05b0*/  STG.E.128 desc[UR4][R28.64+0x800], R12 ;  /* 0x0008000c1c007986 */ /* 0x000fe2000c101d04 */
[C-C-:B--2---:R-:W-:Y:S01]  /*05c0*/  FFMA R4, R20.reuse, R5, R24.reuse ;  /* 0x0000000514047223 */ /* 0x144fe20000000018 */
[----:B------:R-:W-:Y:S01]  /*05d0*/  FFMA R20, R20, R6, R24 ;  /* 0x0000000614147223 */ /* 0x000fe20000000018 */
[C-C-:B------:R-:W-:Y:S01]  /*05e0*/  FFMA R9, R21.reuse, R9, R25.reuse ;  /* 0x0000000915097223 */ /* 0x140fe20000000019 */
[----:B------:R-:W-:Y:S01]  /*05f0*/  FFMA R8, R21, R8, R25 ;  /* 0x0000000815087223 */ /* 0x000fe20000000019 */
[----:B------:R-:W-:Y:S01]  /*0600*/  FADD R6, -R10, R14 ;  /* 0x0000000e0a067221 */ /* 0x000fe20000000100 */
[----:B------:R-:W1:Y:S03]  /*0610*/  LDC.64 R24, c[0x0][0x240] ;  /* 0x00009000ff187b82 */ /* 0x000e660000000a00 */
[----:B------:R-:W-:Y:S01]  /*0620*/  FMUL R5, R3, R6 ;  /* 0x0000000603057220 */ /* 0x000fe20000400000 */
[----:B------:R-:W-:Y:S01]  /*0630*/  FMUL R6, R2, R7 ;  /* 0x0000000702067220 */ /* 0x000fe20000400000 */
[----:B------:R-:W-:Y:S01]  /*0640*/  FADD R10, -R10, R18 ;  /* 0x000000120a0a7221 */ /* 0x000fe20000000100 */
[----:B------:R-:W-:-:S02]  /*0650*/  FMUL R2, R2, R11 ;  /* 0x0000000b02027220 */ /* 0x000fc40000400000 */
[--C-:B------:R-:W-:Y:S01]  /*0660*/  FFMA R7, R23, R6, R27.reuse ;  /* 0x0000000617077223 */ /* 0x100fe2000000001b */
[----:B------:R-:W-:Y:S01]  /*0670*/  FMUL R3, R3, R10 ;  /* 0x0000000a03037220 */ /* 0x000fe20000400000 */
[C-C-:B------:R-:W-:Y:S01]  /*0680*/  FFMA R5, R22.reuse, R5, R26.reuse ;  /* 0x0000000516057223 */ /* 0x140fe2000000001a */
[----:B------:R-:W-:Y:S02]  /*0690*/  FFMA R2, R23, R2, R27 ;  /* 0x0000000217027223 */ /* 0x000fe4000000001b */
[----:B------:R-:W-:Y:S01]  /*06a0*/  FSETP.GEU.AND P6, PT, R7, RZ, PT ;  /* 0x000000ff0700720b */ /* 0x000fe20003fce000 */
[----:B------:R-:W-:Y:S01]  /*06b0*/  FFMA R3, R22, R3, R26 ;  /* 0x0000000316037223 */ /* 0x000fe2000000001a */
[----:B------:R-:W-:Y:S02]  /*06c0*/  FSETP.GEU.AND P5, PT, R5, RZ, PT ;  /* 0x000000ff0500720b */ /* 0x000fe40003fae000 */
[----:B------:R-:W-:Y:S02]  /*06d0*/  FSETP.GEU.AND P4, PT, R8, RZ, PT ;  /* 0x000000ff0800720b */ /* 0x000fe40003f8e000 */
[----:B------:R-:W-:-:S02]  /*06e0*/  SEL R7, R7, RZ, P6 ;  /* 0x000000ff07077207 */ /* 0x000fc40003000000 */
[----:B------:R-:W-:Y:S02]  /*06f0*/  FSETP.GEU.AND P6, PT, R4, RZ, PT ;  /* 0x000000ff0400720b */ /* 0x000fe40003fce000 */
[----:B------:R-:W-:Y:S02]  /*0700*/  FSETP.GEU.AND P0, PT, R20, RZ, PT ;  /* 0x000000ff1400720b */ /* 0x000fe40003f0e000 */
[----:B------:R-:W-:Y:S02]  /*0710*/  FSETP.GEU.AND P3, PT, R2, RZ, PT ;  /* 0x000000ff0200720b */ /* 0x000fe40003f6e000 */
[----:B------:R-:W-:Y:S02]  /*0720*/  FSETP.GEU.AND P2, PT, R3, RZ, PT ;  /* 0x000000ff0300720b */ /* 0x000fe40003f4e000 */
[----:B------:R-:W-:Y:S02]  /*0730*/  FSETP.GEU.AND P1, PT, R9, RZ, PT ;  /* 0x000000ff0900720b */ /* 0x000fe40003f2e000 */
[----:B------:R-:W-:-:S02]  /*0740*/  SEL R6, R5, RZ, P5 ;  /* 0x000000ff05067207 */ /* 0x000fc40002800000 */
[----:B------:R-:W-:Y:S01]  /*0750*/  SEL R5, R8, RZ, P4 ;  /* 0x000000ff08057207 */ /* 0x000fe20002000000 */
[----:B-1----:R-:W-:Y:S01]  /*0760*/  IMAD.WIDE R24, R0, 0x4, R24 ;  /* 0x0000000400187825 */ /* 0x002fe200078e0218 */
[----:B------:R-:W-:Y:S02]  /*0770*/  SEL R8, R4, RZ, P6 ;  /* 0x000000ff04087207 */ /* 0x000fe40003000000 */
[----:B------:R-:W-:Y:S02]  /*0780*/  SEL R11, R2, RZ, P3 ;  /* 0x000000ff020b7207 */ /* 0x000fe40001800000 */
[----:B------:R-:W-:Y:S02]  /*0790*/  SEL R10, R3, RZ, P2 ;  /* 0x000000ff030a7207 */ /* 0x000fe40001000000 */
[----:B------:R-:W-:Y:S02]  /*07a0*/  SEL R9, R9, RZ, P1 ;  /* 0x000000ff09097207 */ /* 0x000fe40000800000 */
[----:B------:R-:W-:-:S03]  /*07b0*/  SEL R4, R20, RZ, P0 ;  /* 0x000000ff14047207 */ /* 0x000fc60000000000 */
[----:B------:R-:W-:Y:S04]  /*07c0*/  STG.E.128 desc[UR4][R24.64], R8 ;  /* 0x0000000818007986 */ /* 0x000fe8000c101d04 */
[----:B------:R-:W-:Y:S01]  /*07d0*/  STG.E.128 desc[UR4][R24.64+0x800], R4 ;  /* 0x0008000418007986 */ /* 0x000fe2000c101d04 */
[----:B------:R-:W-:Y:S05]  /*07e0*/  EXIT ;  /* 0x000000000000794d */ /* 0x000fea0003800000 */
.L_x_0:
[----:B------:R-:W-:-:S00]  /*07f0*/  BRA `(.L_x_0) ;  /* 0xfffffffc00fc7947 */ /* 0x000fc0000383ffff */
[----:B------:R-:W-:-:S00]  /*0800*/  NOP ;  /* 0x0000000000007918 */ /* 0x000fc00000000000 */
[----:B------:R-:W-:-:S00]  /*0810*/  NOP ;  /* 0x0000000000007918 */ /* 0x000fc00000000000 */
[----:B------:R-:W-:-:S00]  /*0820*/  NOP ;  /* 0x0000000000007918 */ /* 0x000fc00000000000 */
[----:B------:R-:W-:-:S00]  /*0830*/  NOP ;  /* 0x0000000000007918 */ /* 0x000fc00000000000 */
[----:B------:R-:W-:-:S00]  /*0840*/  NOP ;  /* 0x0000000000007918 */ /* 0x000fc00000000000 */
[----:B------:R-:W-:-:S00]  /*0850*/  NOP ;  /* 0x0000000000007918 */ /* 0x000fc00000000000 */
[----:B------:R-:W-:-:S00]  /*0860*/  NOP ;  /* 0x0000000000007918 */ /* 0x000fc00000000000 */
[----:B------:R-:W-:-:S00]  /*0870*/  NOP ;  /* 0x0000000000007918 */ /* 0x000fc00000000000 */
.L_x_1:


//--------------------- .nv.global.init           --------------------------
	.section	.nv.global.init,"aw",@progbits
.nv.global.init:
	.type		_$_str,@object
	.size		_$_str,(_$_str_$_2 - _$_str)
_$_str:
        /*0000*/ 	.byte	0x5f, 0x5f, 0x43, 0x55, 0x44, 0x41, 0x5f, 0x46, 0x54, 0x5a, 0x00
	.type		_$_str_$_2,@object
	.size		_$_str_$_2,(.L_1 - _$_str_$_2)
_$_str_$_2:
        /*000b*/ 	.byte	0x5f, 0x5f, 0x43, 0x55, 0x44, 0x41, 0x5f, 0x50, 0x52, 0x45, 0x43, 0x5f, 0x53, 0x51, 0x52, 0x54
        /*001b*/ 	.byte	0x00
.L_1:


//--------------------- .nv.constant0.triton_poi_fused__native_batch_norm_legit_no_training_convolution_relu_4 --------------------------
	.section	.nv.constant0.triton_poi_fused__native_batch_norm_legit_no_training_convolution_relu_4,"a",@progbits
	.sectionflags	@""
	.align	4
.nv.constant0.triton_poi_fused__native_batch_norm_legit_no_training_convolution_relu_4:
	.zero		588
